	.headerflags	@"EF_CUDA_TEXMODE_UNIFIED EF_CUDA_64BIT_ADDRESS EF_CUDA_ACCELERATORS EF_CUDA_SM90 EF_CUDA_VIRTUAL_SM(EF_CUDA_SM90)"
	.elftype	@"ET_EXEC"


//--------------------- .nv.info                  --------------------------
	.section	.nv.info,"",@"SHT_CUDA_INFO"
	.align	4


	//----- nvinfo : EIATTR_REGCOUNT
	.align		4
        /*0000*/ 	.byte	0x04, 0x2f
        /*0002*/ 	.short	(.L_3 - .L_2)
	.align		4
.L_2:
        /*0004*/ 	.word	index@(triton_poi_fused__native_batch_norm_legit_no_training_add_relu_15)
        /*0008*/ 	.word	0x00000020


	//----- nvinfo : EIATTR_MIN_STACK_SIZE
	.align		4
.L_3:
        /*000c*/ 	.byte	0x04, 0x12
        /*000e*/ 	.short	(.L_5 - .L_4)
	.align		4
.L_4:
        /*0010*/ 	.word	index@(triton_poi_fused__native_batch_norm_legit_no_training_add_relu_15)
        /*0014*/ 	.word	0x00000000


	//----- nvinfo : EIATTR_FRAME_SIZE
	.align		4
.L_5:
        /*0018*/ 	.byte	0x04, 0x11
        /*001a*/ 	.short	(.L_7 - .L_6)
	.align		4
.L_6:
        /*001c*/ 	.word	index@(triton_poi_fused__native_batch_norm_legit_no_training_add_relu_15)
        /*0020*/ 	.word	0x00000000


	//----- nvinfo : EIATTR_MIN_STACK_SIZE
	.align		4
.L_7:
        /*0024*/ 	.byte	0x04, 0x12
        /*0026*/ 	.short	(.L_9 - .L_8)
	.align		4
.L_8:
        /*0028*/ 	.word	index@(triton_poi_fused__native_batch_norm_legit_no_training_add_relu_15)
        /*002c*/ 	.word	0x00000000
.L_9:


//--------------------- .nv.info.triton_poi_fused__native_batch_norm_legit_no_training_add_relu_15 --------------------------
	.section	.nv.info.triton_poi_fused__native_batch_norm_legit_no_training_add_relu_15,"",@"SHT_CUDA_INFO"
	.sectionflags	@""
	.align	4


	//----- nvinfo : EIATTR_CUDA_API_VERSION
	.align		4
        /*0000*/ 	.byte	0x04, 0x37
        /*0002*/ 	.short	(.L_11 - .L_10)
.L_10:
        /*0004*/ 	.word	0x0000007c


	//----- nvinfo : EIATTR_KPARAM_INFO
	.align		4
.L_11:
        /*0008*/ 	.byte	0x04, 0x17
        /*000a*/ 	.short	(.L_13 - .L_12)
.L_12:
        /*000c*/ 	.word	0x00000000
        /*0010*/ 	.short	0x0007
        /*0012*/ 	.short	0x0038
        /*0014*/ 	.byte	0x00, 0xf0, 0x11, 0x00


	//----- nvinfo : EIATTR_KPARAM_INFO
	.align		4
.L_13:
        /*0018*/ 	.byte	0x04, 0x17
        /*001a*/ 	.short	(.L_15 - .L_14)
.L_14:
        /*001c*/ 	.word	0x00000000
        /*0020*/ 	.short	0x0006
        /*0022*/ 	.short	0x0030
        /*0024*/ 	.byte	0x00, 0xf4, 0x21, 0x00


	//----- nvinfo : EIATTR_KPARAM_INFO
	.align		4
.L_15:
        /*0028*/ 	.byte	0x04, 0x17
        /*002a*/ 	.short	(.L_17 - .L_16)
.L_16:
        /*002c*/ 	.word	0x00000000
        /*0030*/ 	.short	0x0005
        /*0032*/ 	.short	0x0028
        /*0034*/ 	.byte	0x00, 0xf4, 0x21, 0x00


	//----- nvinfo : EIATTR_KPARAM_INFO
	.align		4
.L_17:
        /*0038*/ 	.byte	0x04, 0x17
        /*003a*/ 	.short	(.L_19 - .L_18)
.L_18:
        /*003c*/ 	.word	0x00000000
        /*0040*/ 	.short	0x0004
        /*0042*/ 	.short	0x0020
        /*0044*/ 	.byte	0x00, 0xf4, 0x21, 0x00


	//----- nvinfo : EIATTR_KPARAM_INFO
	.align		4
.L_19:
        /*0048*/ 	.byte	0x04, 0x17
        /*004a*/ 	.short	(.L_21 - .L_20)
.L_20:
        /*004c*/ 	.word	0x00000000
        /*0050*/ 	.short	0x0003
        /*0052*/ 	.short	0x0018
        /*0054*/ 	.byte	0x00, 0xf4, 0x21, 0x00


	//----- nvinfo : EIATTR_KPARAM_INFO
	.align		4
.L_21:
        /*0058*/ 	.byte	0x04, 0x17
        /*005a*/ 	.short	(.L_23 - .L_22)
.L_22:
        /*005c*/ 	.word	0x00000000
        /*0060*/ 	.short	0x0002
        /*0062*/ 	.short	0x0010
        /*0064*/ 	.byte	0x00, 0xf4, 0x21, 0x00


	//----- nvinfo : EIATTR_KPARAM_INFO
	.align		4
.L_23:
        /*0068*/ 	.byte	0x04, 0x17
        /*006a*/ 	.short	(.L_25 - .L_24)
.L_24:
        /*006c*/ 	.word	0x00000000
        /*0070*/ 	.short	0x0001
        /*0072*/ 	.short	0x0008
        /*0074*/ 	.byte	0x00, 0xf4, 0x21, 0x00


	//----- nvinfo : EIATTR_KPARAM_INFO
	.align		4
.L_25:
        /*0078*/ 	.byte	0x04, 0x17
        /*007a*/ 	.short	(.L_27 - .L_26)
.L_26:
        /*007c*/ 	.word	0x00000000
        /*0080*/ 	.short	0x0000
        /*0082*/ 	.short	0x0000
        /*0084*/ 	.byte	0x00, 0xf4, 0x21, 0x00


	//----- nvinfo : EIATTR_SPARSE_MMA_MASK
	.align		4
.L_27:
        /*0088*/ 	.byte	0x03, 0x50
        /*008a*/ 	.short	0x0000


	//----- nvinfo : EIATTR_MAXREG_COUNT
	.align		4
        /*008c*/ 	.byte	0x03, 0x1b
        /*008e*/ 	.short	0x00ff


	//----- nvinfo : EIATTR_EXIT_INSTR_OFFSETS
	.align		4
        /*0090*/ 	.byte	0x04, 0x1c
        /*0092*/ 	.short	(.L_29 - .L_28)


	//   ....[0]....
.L_28:
        /*0094*/ 	.word	0x000006f0


	//   ....[1]....
        /*0098*/ 	.word	0x00000710


	//----- nvinfo : EIATTR_REQNTID
	.align		4
.L_29:
        /*009c*/ 	.byte	0x04, 0x10
        /*009e*/ 	.short	(.L_31 - .L_30)
.L_30:
        /*00a0*/ 	.word	0x00000080
        /*00a4*/ 	.word	0x00000001
        /*00a8*/ 	.word	0x00000001


	//----- nvinfo : EIATTR_CBANK_PARAM_SIZE
	.align		4
.L_31:
        /*00ac*/ 	.byte	0x03, 0x19
        /*00ae*/ 	.short	0x003c


	//----- nvinfo : EIATTR_PARAM_CBANK
	.align		4
        /*00b0*/ 	.byte	0x04, 0x0a
        /*00b2*/ 	.short	(.L_33 - .L_32)
	.align		4
.L_32:
        /*00b4*/ 	.word	index@(.nv.constant0.triton_poi_fused__native_batch_norm_legit_no_training_add_relu_15)
        /*00b8*/ 	.short	0x0210
        /*00ba*/ 	.short	0x003c


	//----- nvinfo : EIATTR_SW_WAR
	.align		4
.L_33:
        /*00bc*/ 	.byte	0x04, 0x36
        /*00be*/ 	.short	(.L_35 - .L_34)
.L_34:
        /*00c0*/ 	.word	0x00000008
.L_35:


//--------------------- .nv.callgraph             --------------------------
	.section	.nv.callgraph,"",@"SHT_CUDA_CALLGRAPH"
	.align	4
	.sectionentsize	8
	.align		4
        /*0000*/ 	.word	0x00000000
	.align		4
        /*0004*/ 	.word	0xffffffff
	.align		4
        /*0008*/ 	.word	0x00000000
	.align		4
        /*000c*/ 	.word	0xfffffffe
	.align		4
        /*0010*/ 	.word	0x00000000
	.align		4
        /*0014*/ 	.word	0xfffffffd
	.align		4
        /*0018*/ 	.word	0x00000000
	.align		4
        /*001c*/ 	.word	0xfffffffc


//--------------------- .nv.constant4             --------------------------
	.section	.nv.constant4,"a",@progbits
	.align	8
	.align		8
.nv.constant4:
        /*0000*/ 	.dword	_$_str
	.align		8
        /*0008*/ 	.dword	_$_str_$_2


//--------------------- .text.triton_poi_fused__native_batch_norm_legit_no_training_add_relu_15 --------------------------
	.section	.text.triton_poi_fused__native_batch_norm_legit_no_training_add_relu_15,"ax",@progbits
	.align	128
        .global         triton_poi_fused__native_batch_norm_legit_no_training_add_relu_15
        .type           triton_poi_fused__native_batch_norm_legit_no_training_add_relu_15,@function
        .size           triton_poi_fused__native_batch_norm_legit_no_training_add_relu_15,(.L_x_1 - triton_poi_fused__native_batch_norm_legit_no_training_add_relu_15)
        .other          triton_poi_fused__native_batch_norm_legit_no_training_add_relu_15,@"STO_CUDA_ENTRY STV_DEFAULT"
triton_poi_fused__native_batch_norm_legit_no_training_add_relu_15:
.text.triton_poi_fused__native_batch_norm_legit_no_training_add_relu_15:
[----:B------:R-:W0:Y:S01]  /*0000*/  LDC R1, c[0x0][0x28] ;  /* 0x00000a00ff017b82 */ /* 0x000e220000000800 */
[----:B------:R-:W1:Y:S01]  /*0010*/  S2R R0, SR_TID.X ;  /* 0x0000000000007919 */ /* 0x000e620000002100 */
[----:B------:R-:W-:-:S06]  /*0020*/  HFMA2.MMA R2, -RZ, RZ, 0, 0 ;  /* 0x00000000ff027435 */ /* 0x000fcc00000001ff */
[----:B------:R-:W2:Y:S01]  /*0030*/  LDC.64 R20, c[0x0][0x228] ;  /* 0x00008a00ff147b82 */ /* 0x000ea20000000a00 */
[----:B------:R-:W3:Y:S07]  /*0040*/  S2R R3, SR_CTAID.X ;  /* 0x0000000000037919 */ /* 0x000eee0000002500 */
[----:B------:R-:W4:Y:S01]  /*0050*/  LDC.64 R16, c[0x0][0x218] ;  /* 0x00008600ff107b82 */ /* 0x000f220000000a00 */
[----:B------:R-:W-:Y:S02]  /*0060*/  CS2R R12, SRZ ;  /* 0x00000000000c7805 */ /* 0x000fe4000001ff00 */
[----:B------:R-:W-:Y:S01]  /*0070*/  CS2R R14, SRZ ;  /* 0x00000000000e7805 */ /* 0x000fe2000001ff00 */
[----:B------:R-:W-:Y:S01]  /*0080*/  ULDC.64 UR4, c[0x0][0x208] ;  /* 0x0000820000047ab9 */ /* 0x000fe20000000a00 */
[----:B------:R-:W-:-:S02]  /*0090*/  CS2R R6, SRZ ;  /* 0x0000000000067805 */ /* 0x000fc4000001ff00 */
[----:B------:R-:W-:Y:S02]  /*00a0*/  CS2R R8, SRZ ;  /* 0x0000000000087805 */ /* 0x000fe4000001ff00 */
[----:B------:R-:W-:Y:S01]  /*00b0*/  CS2R R10, SRZ ;  /* 0x00000000000a7805 */ /* 0x000fe2000001ff00 */
[----:B------:R-:W5:Y:S08]  /*00c0*/  LDC.64 R18, c[0x0][0x220] ;  /* 0x00008800ff127b82 */ /* 0x000f700000000a00 */
[----:B------:R-:W5:Y:S01]  /*00d0*/  LDC.64 R26, c[0x0][0x230] ;  /* 0x00008c00ff1a7b82 */ /* 0x000f620000000a00 */
[----:B-1----:R-:W-:-:S07]  /*00e0*/  SHF.L.U32 R0, R0, 0x2, RZ ;  /* 0x0000000200007819 */ /* 0x002fce00000006ff */
[----:B------:R-:W1:Y:S01]  /*00f0*/  LDC.64 R22, c[0x0][0x238] ;  /* 0x00008e00ff167b82 */ /* 0x000e620000000a00 */
[----:B------:R-:W-:-:S04]  /*0100*/  LOP3.LUT R0, R0, 0x1fc, RZ, 0xc0, !PT ;  /* 0x000001fc00007812 */ /* 0x000fc800078ec0ff */
[----:B---3--:R-:W-:-:S03]  /*0110*/  LEA R3, R3, R0, 0x9 ;  /* 0x0000000003037211 */ /* 0x008fc600078e48ff */
[----:B------:R-:W3:Y:S01]  /*0120*/  LDC.64 R28, c[0x0][0x210] ;  /* 0x00008400ff1c7b82 */ /* 0x000ee20000000a00 */
[C---:B------:R-:W-:Y:S01]  /*0130*/  ISETP.GE.AND P0, PT, R3.reuse, 0xb600, PT ;  /* 0x0000b6000300780c */ /* 0x040fe20003f06270 */
[----:B------:R-:W-:-:S04]  /*0140*/  IMAD.HI R0, R3, -0x4bf4bf4b, R2 ;  /* 0xb40b40b503007827 */ /* 0x000fc800078e0202 */
[----:B----4-:R-:W-:Y:S01]  /*0150*/  IMAD.WIDE R16, R3, 0x4, R16 ;  /* 0x0000000403107825 */ /* 0x010fe200078e0210 */
[----:B------:R-:W-:-:S04]  /*0160*/  SHF.R.U32.HI R5, RZ, 0x1f, R0 ;  /* 0x0000001fff057819 */ /* 0x000fc80000011600 */
[----:B------:R-:W-:Y:S02]  /*0170*/  LEA.HI.SX32 R2, R0, R5, 0x17 ;  /* 0x0000000500027211 */ /* 0x000fe400078fbaff */
[----:B------:R-:W-:-:S03]  /*0180*/  CS2R R4, SRZ ;  /* 0x0000000000047805 */ /* 0x000fc6000001ff00 */
[----:B------:R-:W-:-:S03]  /*0190*/  IMAD R24, R2, -0x2d8, R3 ;  /* 0xfffffd2802187824 */ /* 0x000fc600078e0203 */
[----:B------:R4:W3:Y:S01]  /*01a0*/  @!P0 LDG.E.128 R4, desc[UR4][R16.64] ;  /* 0x0000000410048981 */ /* 0x0008e2000c1e1d00 */
[----:B--2---:R-:W-:-:S04]  /*01b0*/  IMAD.WIDE R20, R24, 0x4, R20 ;  /* 0x0000000418147825 */ /* 0x004fc800078e0214 */
[C---:B-----5:R-:W-:Y:S01]  /*01c0*/  IMAD.WIDE R18, R24.reuse, 0x4, R18 ;  /* 0x0000000418127825 */ /* 0x060fe200078e0212 */
[----:B------:R2:W5:Y:S04]  /*01d0*/  @!P0 LDG.E.EL.128 R12, desc[UR4][R20.64] ;  /* 0x00000004140c8981 */ /* 0x000568000c2e1d00 */
[----:B------:R3:W5:Y:S01]  /*01e0*/  @!P0 LDG.E.EL.128 R8, desc[UR4][R18.64] ;  /* 0x0000000412088981 */ /* 0x000762000c2e1d00 */
[----:B0-----:R-:W-:Y:S01]  /*01f0*/  IMAD.WIDE R26, R24, 0x4, R26 ;  /* 0x00000004181a7825 */ /* 0x001fe200078e021a */
[----:B----4-:R-:W-:-:S03]  /*0200*/  CS2R R16, SRZ ;  /* 0x0000000000107805 */ /* 0x010fc6000001ff00 */
[----:B-1----:R-:W-:Y:S01]  /*0210*/  IMAD.WIDE R24, R24, 0x4, R22 ;  /* 0x0000000418187825 */ /* 0x002fe200078e0216 */
[----:B--2---:R-:W-:Y:S02]  /*0220*/  CS2R R20, SRZ ;  /* 0x0000000000147805 */ /* 0x004fe4000001ff00 */
[----:B------:R-:W-:Y:S02]  /*0230*/  CS2R R22, SRZ ;  /* 0x0000000000167805 */ /* 0x000fe4000001ff00 */
[----:B---3--:R-:W-:Y:S01]  /*0240*/  CS2R R18, SRZ ;  /* 0x0000000000127805 */ /* 0x008fe2000001ff00 */
[----:B------:R-:W-:-:S03]  /*0250*/  IMAD.WIDE R28, R3, 0x4, R28 ;  /* 0x00000004031c7825 */ /* 0x000fc600078e021c */
[----:B------:R0:W2:Y:S04]  /*0260*/  @!P0 LDG.E.EL.128 R20, desc[UR4][R24.64] ;  /* 0x0000000418148981 */ /* 0x0000a8000c2e1d00 */
[----:B------:R1:W2:Y:S01]  /*0270*/  @!P0 LDG.E.EL.128 R16, desc[UR4][R26.64] ;  /* 0x000000041a108981 */ /* 0x0002a2000c2e1d00 */
[----:B0-----:R-:W-:Y:S02]  /*0280*/  CS2R R24, SRZ ;  /* 0x0000000000187805 */ /* 0x001fe4000001ff00 */
[----:B-1----:R-:W-:-:S06]  /*0290*/  CS2R R26, SRZ ;  /* 0x00000000001a7805 */ /* 0x002fcc000001ff00 */
[----:B------:R-:W3:Y:S01]  /*02a0*/  @!P0 LDG.E.128 R24, desc[UR4][R28.64] ;  /* 0x000000041c188981 */ /* 0x000ee2000c1e1d00 */
[----:B-----5:R-:W-:-:S04]  /*02b0*/  FADD R12, R12, 9.9999997473787516356e-06 ;  /* 0x3727c5ac0c0c7421 */ /* 0x020fc80000000000 */
[----:B------:R-:W0:Y:S01]  /*02c0*/  MUFU.SQRT R0, R12 ;  /* 0x0000000c00007308 */ /* 0x000e220000002000 */
[----:B------:R-:W-:Y:S01]  /*02d0*/  FADD R13, R13, 9.9999997473787516356e-06 ;  /* 0x3727c5ac0d0d7421 */ /* 0x000fe20000000000 */
[----:B------:R-:W-:Y:S01]  /*02e0*/  FADD R14, R14, 9.9999997473787516356e-06 ;  /* 0x3727c5ac0e0e7421 */ /* 0x000fe20000000000 */
[----:B------:R-:W-:Y:S01]  /*02f0*/  FADD R15, R15, 9.9999997473787516356e-06 ;  /* 0x3727c5ac0f0f7421 */ /* 0x000fe20000000000 */
[----:B------:R-:W-:-:S04]  /*0300*/  FADD R7, -R11, R7 ;  /* 0x000000070b077221 */ /* 0x000fc80000000100 */
[----:B------:R-:W1:Y:S01]  /*0310*/  MUFU.SQRT R2, R13 ;  /* 0x0000000d00027308 */ /* 0x000e620000002000 */
[----:B------:R-:W-:Y:S01]  /*0320*/  FADD R6, -R10, R6 ;  /* 0x000000060a067221 */ /* 0x000fe20000000100 */
[----:B0-----:R-:W-:-:S06]  /*0330*/  FSETP.GT.AND P6, PT, R0, 8.50705917302346158658e+37, PT ;  /* 0x7e8000000000780b */ /* 0x001fcc0003fc4000 */
[----:B------:R-:W0:Y:S01]  /*0340*/  MUFU.SQRT R11, R14 ;  /* 0x0000000e000b7308 */ /* 0x000e220000002000 */
[----:B------:R-:W-:-:S07]  /*0350*/  FSETP.GEU.AND P1, PT, R0, 1.175494350822287508e-38, PT ;  /* 0x008000000000780b */ /* 0x000fce0003f2e000 */
[----:B------:R-:W4:Y:S01]  /*0360*/  MUFU.SQRT R10, R15 ;  /* 0x0000000f000a7308 */ /* 0x000f220000002000 */
[----:B------:R-:W-:Y:S02]  /*0370*/  MOV R12, 0x3e800000 ;  /* 0x3e800000000c7802 */ /* 0x000fe40000000f00 */
[----:B-1----:R-:W-:Y:S01]  /*0380*/  FSETP.GT.AND P2, PT, R2, 8.50705917302346158658e+37, PT ;  /* 0x7e8000000200780b */ /* 0x002fe20003f44000 */
[----:B------:R-:W-:Y:S01]  /*0390*/  FADD R9, -R9, R5 ;  /* 0x0000000509097221 */ /* 0x000fe20000000100 */
[----:B------:R-:W-:Y:S01]  /*03a0*/  FSEL R5, R12, 1, P6 ;  /* 0x3f8000000c057808 */ /* 0x000fe20003000000 */
[----:B------:R-:W-:Y:S01]  /*03b0*/  @P6 FMUL R0, R0, 0.25 ;  /* 0x3e80000000006820 */ /* 0x000fe20000400000 */
[----:B------:R-:W-:Y:S02]  /*03c0*/  FSETP.GEU.AND P3, PT, R2, 1.175494350822287508e-38, PT ;  /* 0x008000000200780b */ /* 0x000fe40003f6e000 */
[----:B0-----:R-:W-:Y:S01]  /*03d0*/  FSETP.GT.AND P4, PT, R11, 8.50705917302346158658e+37, PT ;  /* 0x7e8000000b00780b */ /* 0x001fe20003f84000 */
[----:B------:R-:W-:Y:S01]  /*03e0*/  @!P1 FMUL R0, R0, 16777216 ;  /* 0x4b80000000009820 */ /* 0x000fe20000400000 */
[----:B------:R-:W-:Y:S01]  /*03f0*/  @!P1 FMUL R5, R5, 16777216 ;  /* 0x4b80000005059820 */ /* 0x000fe20000400000 */
[----:B----4-:R-:W-:-:S02]  /*0400*/  FSETP.GT.AND P6, PT, R10, 8.50705917302346158658e+37, PT ;  /* 0x7e8000000a00780b */ /* 0x010fc40003fc4000 */
[C---:B------:R-:W-:Y:S02]  /*0410*/  FSETP.GEU.AND P5, PT, R11.reuse, 1.175494350822287508e-38, PT ;  /* 0x008000000b00780b */ /* 0x040fe40003fae000 */
[----:B------:R-:W-:Y:S01]  /*0420*/  FSETP.GEU.AND P1, PT, R10, 1.175494350822287508e-38, PT ;  /* 0x008000000a00780b */ /* 0x000fe20003f2e000 */
[----:B------:R-:W-:Y:S01]  /*0430*/  @P2 FMUL R2, R2, 0.25 ;  /* 0x3e80000002022820 */ /* 0x000fe20000400000 */
[----:B------:R-:W0:Y:S04]  /*0440*/  MUFU.RCP R0, R0 ;  /* 0x0000000000007308 */ /* 0x000e280000001000 */
[----:B------:R-:W-:Y:S01]  /*0450*/  @P4 FMUL R11, R11, 0.25 ;  /* 0x3e8000000b0b4820 */ /* 0x000fe20000400000 */
[----:B------:R-:W-:Y:S02]  /*0460*/  @!P3 FMUL R2, R2, 16777216 ;  /* 0x4b8000000202b820 */ /* 0x000fe40000400000 */
[----:B------:R-:W-:-:S02]  /*0470*/  @P6 FMUL R10, R10, 0.25 ;  /* 0x3e8000000a0a6820 */ /* 0x000fc40000400000 */
[----:B------:R-:W-:Y:S02]  /*0480*/  @!P5 FMUL R11, R11, 16777216 ;  /* 0x4b8000000b0bd820 */ /* 0x000fe40000400000 */
[----:B------:R-:W1:Y:S01]  /*0490*/  MUFU.RCP R2, R2 ;  /* 0x0000000200027308 */ /* 0x000e620000001000 */
[----:B------:R-:W-:Y:S01]  /*04a0*/  @!P1 FMUL R10, R10, 16777216 ;  /* 0x4b8000000a0a9820 */ /* 0x000fe20000400000 */
[----:B------:R-:W-:-:S06]  /*04b0*/  FSEL R13, R12, 1, P2 ;  /* 0x3f8000000c0d7808 */ /* 0x000fcc0001000000 */
[----:B------:R-:W4:Y:S01]  /*04c0*/  MUFU.RCP R11, R11 ;  /* 0x0000000b000b7308 */ /* 0x000f220000001000 */
[----:B0-----:R-:W-:Y:S01]  /*04d0*/  FMUL R5, R0, R5 ;  /* 0x0000000500057220 */ /* 0x001fe20000400000 */
[----:B------:R-:W-:-:S06]  /*04e0*/  @!P3 FMUL R13, R13, 16777216 ;  /* 0x4b8000000d0db820 */ /* 0x000fcc0000400000 */
[----:B------:R-:W0:Y:S01]  /*04f0*/  MUFU.RCP R10, R10 ;  /* 0x0000000a000a7308 */ /* 0x000e220000001000 */
[C---:B------:R-:W-:Y:S02]  /*0500*/  FSEL R0, R12.reuse, 1, P4 ;  /* 0x3f8000000c007808 */ /* 0x040fe40002000000 */
[----:B------:R-:W-:Y:S01]  /*0510*/  FSEL R15, R12, 1, P6 ;  /* 0x3f8000000c0f7808 */ /* 0x000fe20003000000 */
[----:B-1----:R-:W-:Y:S02]  /*0520*/  FMUL R2, R2, R13 ;  /* 0x0000000d02027220 */ /* 0x002fe40000400000 */
[----:B------:R-:W-:Y:S01]  /*0530*/  @!P5 FMUL R0, R0, 16777216 ;  /* 0x4b8000000000d820 */ /* 0x000fe20000400000 */
[----:B------:R-:W1:Y:S01]  /*0540*/  LDC.64 R12, c[0x0][0x240] ;  /* 0x00009000ff0c7b82 */ /* 0x000e620000000a00 */
[----:B------:R-:W-:Y:S01]  /*0550*/  @!P1 FMUL R15, R15, 16777216 ;  /* 0x4b8000000f0f9820 */ /* 0x000fe20000400000 */
[----:B------:R-:W-:Y:S01]  /*0560*/  FADD R4, -R8, R4 ;  /* 0x0000000408047221 */ /* 0x000fe20000000100 */
[----:B----4-:R-:W-:Y:S01]  /*0570*/  FMUL R0, R11, R0 ;  /* 0x000000000b007220 */ /* 0x010fe20000400000 */
[----:B------:R-:W-:Y:S01]  /*0580*/  FMUL R2, R2, R9 ;  /* 0x0000000902027220 */ /* 0x000fe20000400000 */
[----:B0-----:R-:W-:Y:S01]  /*0590*/  FMUL R8, R10, R15 ;  /* 0x0000000f0a087220 */ /* 0x001fe20000400000 */
[----:B------:R-:W-:Y:S01]  /*05a0*/  FMUL R5, R5, R4 ;  /* 0x0000000405057220 */ /* 0x000fe20000400000 */
[----:B------:R-:W-:-:S02]  /*05b0*/  FMUL R9, R0, R6 ;  /* 0x0000000600097220 */ /* 0x000fc40000400000 */
[----:B------:R-:W-:Y:S01]  /*05c0*/  FMUL R8, R8, R7 ;  /* 0x0000000708087220 */ /* 0x000fe20000400000 */
[----:B--2---:R-:W-:Y:S01]  /*05d0*/  FFMA R11, R5, R16, R20 ;  /* 0x00000010050b7223 */ /* 0x004fe20000000014 */
[----:B------:R-:W-:Y:S01]  /*05e0*/  FFMA R2, R2, R17, R21 ;  /* 0x0000001102027223 */ /* 0x000fe20000000015 */
[----:B------:R-:W-:Y:S01]  /*05f0*/  FFMA R9, R9, R18, R22 ;  /* 0x0000001209097223 */ /* 0x000fe20000000016 */
[----:B------:R-:W-:Y:S01]  /*0600*/  FFMA R8, R8, R19, R23 ;  /* 0x0000001308087223 */ /* 0x000fe20000000017 */
[----:B---3--:R-:W-:Y:S01]  /*0610*/  FADD R4, R11, R24 ;  /* 0x000000180b047221 */ /* 0x008fe20000000000 */
[----:B------:R-:W-:Y:S01]  /*0620*/  FADD R5, R2, R25 ;  /* 0x0000001902057221 */ /* 0x000fe20000000000 */
[----:B------:R-:W-:Y:S01]  /*0630*/  FADD R6, R9, R26 ;  /* 0x0000001a09067221 */ /* 0x000fe20000000000 */
[----:B------:R-:W-:Y:S01]  /*0640*/  FADD R7, R8, R27 ;  /* 0x0000001b08077221 */ /* 0x000fe20000000000 */
[----:B------:R-:W-:Y:S02]  /*0650*/  FSETP.GEU.AND P4, PT, R11, -R24, PT ;  /* 0x800000180b00720b */ /* 0x000fe40003f8e000 */
[----:B------:R-:W-:-:S02]  /*0660*/  FSETP.GEU.AND P3, PT, R2, -R25, PT ;  /* 0x800000190200720b */ /* 0x000fc40003f6e000 */
[----:B------:R-:W-:Y:S01]  /*0670*/  FSETP.GEU.AND P2, PT, R9, -R26, PT ;  /* 0x8000001a0900720b */ /* 0x000fe20003f4e000 */
[----:B------:R0:W-:Y:S01]  /*0680*/  @!P0 STG.E.128 desc[UR4][R28.64], R4 ;  /* 0x000000041c008986 */ /* 0x0001e2000c101d04 */
[----:B------:R-:W-:Y:S01]  /*0690*/  FSETP.GEU.AND P1, PT, R8, -R27, PT ;  /* 0x8000001b0800720b */ /* 0x000fe20003f2e000 */
[----:B-1----:R-:W-:Y:S01]  /*06a0*/  IMAD.WIDE R12, R3, 0x4, R12 ;  /* 0x00000004030c7825 */ /* 0x002fe200078e020c */
[----:B------:R-:W-:Y:S02]  /*06b0*/  SEL R8, R4, RZ, P4 ;  /* 0x000000ff04087207 */ /* 0x000fe40002000000 */
[----:B------:R-:W-:Y:S02]  /*06c0*/  SEL R9, R5, RZ, P3 ;  /* 0x000000ff05097207 */ /* 0x000fe40001800000 */
[----:B------:R-:W-:Y:S02]  /*06d0*/  SEL R10, R6, RZ, P2 ;  /* 0x000000ff060a7207 */ /* 0x000fe40001000000 */
[----:B------:R-:W-:Y:S01]  /*06e0*/  SEL R11, R7, RZ, P1 ;  /* 0x000000ff070b7207 */ /* 0x000fe20000800000 */
[----:B0-----:R-:W-:Y:S06]  /*06f0*/  @P0 EXIT ;  /* 0x000000000000094d */ /* 0x001fec0003800000 */
[----:B------:R-:W-:Y:S01]  /*0700*/  STG.E.128 desc[UR4][R12.64], R8 ;  /* 0x000000080c007986 */ /* 0x000fe2000c101d04 */
[----:B------:R-:W-:Y:S05]  /*0710*/  EXIT ;  /* 0x000000000000794d */ /* 0x000fea0003800000 */
.L_x_0:
[----:B------:R-:W-:-:S00]  /*0720*/  BRA `(.L_x_0) ;  /* 0xfffffffc00fc7947 */ /* 0x000fc0000383ffff */
[----:B------:R-:W-:-:S00]  /*0730*/  NOP ;  /* 0x0000000000007918 */ /* 0x000fc00000000000 */
        /* <DEDUP_REMOVED lines=12> */
.L_x_1:


//--------------------- .nv.global.init           --------------------------
	.section	.nv.global.init,"aw",@progbits
.nv.global.init:
	.type		_$_str,@object
	.size		_$_str,(_$_str_$_2 - _$_str)
_$_str:
        /*0000*/ 	.byte	0x5f, 0x5f, 0x43, 0x55, 0x44, 0x41, 0x5f, 0x46, 0x54, 0x5a, 0x00
	.type		_$_str_$_2,@object
	.size		_$_str_$_2,(.L_1 - _$_str_$_2)
_$_str_$_2:
        /*000b*/ 	.byte	0x5f, 0x5f, 0x43, 0x55, 0x44, 0x41, 0x5f, 0x50, 0x52, 0x45, 0x43, 0x5f, 0x53, 0x51, 0x52, 0x54
        /*001b*/ 	.byte	0x00
.L_1:


//--------------------- .nv.constant0.triton_poi_fused__native_batch_norm_legit_no_training_add_relu_15 --------------------------
	.section	.nv.constant0.triton_poi_fused__native_batch_norm_legit_no_training_add_relu_15,"a",@progbits
	.sectionflags	@""
	.align	4
.nv.constant0.triton_poi_fused__native_batch_norm_legit_no_training_add_relu_15:
	.zero		588
